	.headerflags	@"EF_CUDA_TEXMODE_UNIFIED EF_CUDA_64BIT_ADDRESS EF_CUDA_SM86 EF_CUDA_VIRTUAL_SM(EF_CUDA_SM86)"
	.elftype	@"ET_EXEC"


//--------------------- .nv.info                  --------------------------
	.section	.nv.info,"",@"SHT_CUDA_INFO"
	.align	4


	//----- nvinfo : EIATTR_REGCOUNT
	.align		4
        /*0000*/ 	.byte	0x04, 0x2f
        /*0002*/ 	.short	(.L_8 - .L_7)
	.align		4
.L_7:
        /*0004*/ 	.word	index@(triton__0d1d2d3d4de5de)
        /*0008*/ 	.word	0x0000004a


	//----- nvinfo : EIATTR_MAX_STACK_SIZE
	.align		4
.L_8:
        /*000c*/ 	.byte	0x04, 0x23
        /*000e*/ 	.short	(.L_10 - .L_9)
	.align		4
.L_9:
        /*0010*/ 	.word	index@($__internal_0_$__cuda_sm70_shflsync_bfly)
        /*0014*/ 	.word	0x00000000


	//----- nvinfo : EIATTR_MIN_STACK_SIZE
	.align		4
.L_10:
        /*0018*/ 	.byte	0x04, 0x12
        /*001a*/ 	.short	(.L_12 - .L_11)
	.align		4
.L_11:
        /*001c*/ 	.word	index@($__internal_0_$__cuda_sm70_shflsync_bfly)
        /*0020*/ 	.word	0x00000000


	//----- nvinfo : EIATTR_FRAME_SIZE
	.align		4
.L_12:
        /*0024*/ 	.byte	0x04, 0x11
        /*0026*/ 	.short	(.L_14 - .L_13)
	.align		4
.L_13:
        /*0028*/ 	.word	index@($__internal_0_$__cuda_sm70_shflsync_bfly)
        /*002c*/ 	.word	0x00000000


	//----- nvinfo : EIATTR_MAX_STACK_SIZE
	.align		4
.L_14:
        /*0030*/ 	.byte	0x04, 0x23
        /*0032*/ 	.short	(.L_16 - .L_15)
	.align		4
.L_15:
        /*0034*/ 	.word	index@(triton__0d1d2d3d4de5de)
        /*0038*/ 	.word	0x00000000


	//----- nvinfo : EIATTR_MIN_STACK_SIZE
	.align		4
.L_16:
        /*003c*/ 	.byte	0x04, 0x12
        /*003e*/ 	.short	(.L_18 - .L_17)
	.align		4
.L_17:
        /*0040*/ 	.word	index@(triton__0d1d2d3d4de5de)
        /*0044*/ 	.word	0x00000000


	//----- nvinfo : EIATTR_FRAME_SIZE
	.align		4
.L_18:
        /*0048*/ 	.byte	0x04, 0x11
        /*004a*/ 	.short	(.L_20 - .L_19)
	.align		4
.L_19:
        /*004c*/ 	.word	index@(triton__0d1d2d3d4de5de)
        /*0050*/ 	.word	0x00000000
.L_20:


//--------------------- .nv.info.triton__0d1d2d3d4de5de --------------------------
	.section	.nv.info.triton__0d1d2d3d4de5de,"",@"SHT_CUDA_INFO"
	.align	4


	//----- nvinfo : EIATTR_CUDA_API_VERSION
	.align		4
        /*0000*/ 	.byte	0x04, 0x37
        /*0002*/ 	.short	(.L_22 - .L_21)
.L_21:
        /*0004*/ 	.word	0x0000007b


	//----- nvinfo : EIATTR_SW2861232_WAR
	.align		4
.L_22:
        /*0008*/ 	.byte	0x01, 0x35
	.zero		2


	//----- nvinfo : EIATTR_PARAM_CBANK
	.align		4
        /*000c*/ 	.byte	0x04, 0x0a
        /*000e*/ 	.short	(.L_24 - .L_23)
	.align		4
.L_23:
        /*0010*/ 	.word	index@(.nv.constant0.triton__0d1d2d3d4de5de)
        /*0014*/ 	.short	0x0160
        /*0016*/ 	.short	0x0028


	//----- nvinfo : EIATTR_CBANK_PARAM_SIZE
	.align		4
.L_24:
        /*0018*/ 	.byte	0x03, 0x19
        /*001a*/ 	.short	0x0028


	//----- nvinfo : EIATTR_KPARAM_INFO
	.align		4
        /*001c*/ 	.byte	0x04, 0x17
        /*001e*/ 	.short	(.L_26 - .L_25)
.L_25:
        /*0020*/ 	.word	0x00000000
        /*0024*/ 	.short	0x0005
        /*0026*/ 	.short	0x0024
        /*0028*/ 	.byte	0x00, 0xf0, 0x11, 0x00


	//----- nvinfo : EIATTR_KPARAM_INFO
	.align		4
.L_26:
        /*002c*/ 	.byte	0x04, 0x17
        /*002e*/ 	.short	(.L_28 - .L_27)
.L_27:
        /*0030*/ 	.word	0x00000000
        /*0034*/ 	.short	0x0004
        /*0036*/ 	.short	0x0020
        /*0038*/ 	.byte	0x00, 0xf0, 0x11, 0x00


	//----- nvinfo : EIATTR_KPARAM_INFO
	.align		4
.L_28:
        /*003c*/ 	.byte	0x04, 0x17
        /*003e*/ 	.short	(.L_30 - .L_29)
.L_29:
        /*0040*/ 	.word	0x00000000
        /*0044*/ 	.short	0x0003
        /*0046*/ 	.short	0x0018
        /*0048*/ 	.byte	0x00, 0xf0, 0x21, 0x00


	//----- nvinfo : EIATTR_KPARAM_INFO
	.align		4
.L_30:
        /*004c*/ 	.byte	0x04, 0x17
        /*004e*/ 	.short	(.L_32 - .L_31)
.L_31:
        /*0050*/ 	.word	0x00000000
        /*0054*/ 	.short	0x0002
        /*0056*/ 	.short	0x0010
        /*0058*/ 	.byte	0x00, 0xf0, 0x21, 0x00


	//----- nvinfo : EIATTR_KPARAM_INFO
	.align		4
.L_32:
        /*005c*/ 	.byte	0x04, 0x17
        /*005e*/ 	.short	(.L_34 - .L_33)
.L_33:
        /*0060*/ 	.word	0x00000000
        /*0064*/ 	.short	0x0001
        /*0066*/ 	.short	0x0008
        /*0068*/ 	.byte	0x00, 0xf0, 0x21, 0x00


	//----- nvinfo : EIATTR_KPARAM_INFO
	.align		4
.L_34:
        /*006c*/ 	.byte	0x04, 0x17
        /*006e*/ 	.short	(.L_36 - .L_35)
.L_35:
        /*0070*/ 	.word	0x00000000
        /*0074*/ 	.short	0x0000
        /*0076*/ 	.short	0x0000
        /*0078*/ 	.byte	0x00, 0xf0, 0x21, 0x00


	//----- nvinfo : EIATTR_MAXREG_COUNT
	.align		4
.L_36:
        /*007c*/ 	.byte	0x03, 0x1b
        /*007e*/ 	.short	0x00ff


	//----- nvinfo : EIATTR_EXTERNS
	.align		4
        /*0080*/ 	.byte	0x04, 0x0f
        /*0082*/ 	.short	(.L_38 - .L_37)


	//   ....[0]....
	.align		4
.L_37:
        /*0084*/ 	.word	index@(__assertfail)


	//----- nvinfo : EIATTR_COOP_GROUP_MASK_REGIDS
	.align		4
.L_38:
        /*0088*/ 	.byte	0x04, 0x29
        /*008a*/ 	.short	(.L_40 - .L_39)


	//   ....[0]....
.L_39:
        /*008c*/ 	.word	0xffffffff


	//   ....[1]....
        /*0090*/ 	.word	0xffffffff


	//   ....[2]....
        /*0094*/ 	.word	0xffffffff


	//   ....[3]....
        /*0098*/ 	.word	0xffffffff


	//   ....[4]....
        /*009c*/ 	.word	0xffffffff


	//   ....[5]....
        /*00a0*/ 	.word	0xffffffff


	//   ....[6]....
        /*00a4*/ 	.word	0xffffffff


	//   ....[7]....
        /*00a8*/ 	.word	0xffffffff


	//   ....[8]....
        /*00ac*/ 	.word	0xffffffff


	//   ....[9]....
        /*00b0*/ 	.word	0xffffffff


	//   ....[10]....
        /*00b4*/ 	.word	0xffffffff


	//   ....[11]....
        /*00b8*/ 	.word	0xffffffff


	//----- nvinfo : EIATTR_COOP_GROUP_INSTR_OFFSETS
	.align		4
.L_40:
        /*00bc*/ 	.byte	0x04, 0x28
        /*00be*/ 	.short	(.L_42 - .L_41)


	//   ....[0]....
.L_41:
        /*00c0*/ 	.word	0x00000920


	//   ....[1]....
        /*00c4*/ 	.word	0x00000930


	//   ....[2]....
        /*00c8*/ 	.word	0x00000960


	//   ....[3]....
        /*00cc*/ 	.word	0x00000970


	//   ....[4]....
        /*00d0*/ 	.word	0x000009a0


	//   ....[5]....
        /*00d4*/ 	.word	0x000009b0


	//   ....[6]....
        /*00d8*/ 	.word	0x00001240


	//   ....[7]....
        /*00dc*/ 	.word	0x00001280


	//   ....[8]....
        /*00e0*/ 	.word	0x000012c0


	//   ....[9]....
        /*00e4*/ 	.word	0x00001310


	//   ....[10]....
        /*00e8*/ 	.word	0x00001350


	//   ....[11]....
        /*00ec*/ 	.word	0x00001390


	//----- nvinfo : EIATTR_EXIT_INSTR_OFFSETS
	.align		4
.L_42:
        /*00f0*/ 	.byte	0x04, 0x1c
        /*00f2*/ 	.short	(.L_44 - .L_43)


	//   ....[0]....
.L_43:
        /*00f4*/ 	.word	0x000011d0


	//----- nvinfo : EIATTR_MAX_THREADS
	.align		4
.L_44:
        /*00f8*/ 	.byte	0x04, 0x05
        /*00fa*/ 	.short	(.L_46 - .L_45)
.L_45:
        /*00fc*/ 	.word	0x00000100
        /*0100*/ 	.word	0x00000001
        /*0104*/ 	.word	0x00000001


	//----- nvinfo : EIATTR_CRS_STACK_SIZE
	.align		4
.L_46:
        /*0108*/ 	.byte	0x04, 0x1e
        /*010a*/ 	.short	(.L_48 - .L_47)
.L_47:
        /*010c*/ 	.word	0x00000000
.L_48:


//--------------------- .nv.rel.action            --------------------------
	.section	.nv.rel.action,"",@"SHT_CUDA_RELOCINFO"
	.align	8
	.sectionentsize	8
        /*0000*/ 	.byte	0x73, 0x00, 0x00, 0x00, 0x00, 0x00, 0x00, 0x00, 0x00, 0x00, 0x00, 0x11, 0x25, 0x00, 0x05, 0x36


//--------------------- .nv.constant0.triton__0d1d2d3d4de5de --------------------------
	.section	.nv.constant0.triton__0d1d2d3d4de5de,"a",@progbits
	.align	4
.nv.constant0.triton__0d1d2d3d4de5de:
	.zero		392


//--------------------- .text.triton__0d1d2d3d4de5de --------------------------
	.section	.text.triton__0d1d2d3d4de5de,"ax",@progbits
	.sectioninfo	@"SHI_REGISTERS=74"
	.align	128
        .global         triton__0d1d2d3d4de5de
        .type           triton__0d1d2d3d4de5de,@function
        .size           triton__0d1d2d3d4de5de,(.L_x_10 - triton__0d1d2d3d4de5de)
        .other          triton__0d1d2d3d4de5de,@"STO_CUDA_ENTRY STV_DEFAULT"
triton__0d1d2d3d4de5de:
.text.triton__0d1d2d3d4de5de:
[----:B------:R-:W-:-:S02]  /*0000*/  MOV R1, c[0x0][0x28] ;  /* 0x00000a0000017a02 */ /* 0x000fc40000000f00 */
[----:B------:R-:W0:Y:S01]  /*0010*/  S2R R18, SR_CTAID.X ;  /* 0x0000000000127919 */ /* 0x000e220000002500 */
[----:B------:R-:W-:Y:S01]  /*0020*/  MOV R2, 0x8 ;  /* 0x0000000800027802 */ /* 0x000fe20000000f00 */
[----:B------:R-:W-:Y:S02]  /*0030*/  ULDC.64 UR36, c[0x0][0x118] ;  /* 0x0000460000247ab9 */ /* 0x000fe40000000a00 */
[----:B------:R-:W1:Y:S01]  /*0040*/  S2R R62, SR_TID.X ;  /* 0x00000000003e7919 */ /* 0x000e620000002100 */
[----:B0-----:R-:W-:-:S04]  /*0050*/  SHF.L.U32 R3, R18, 0x6, RZ ;  /* 0x0000000612037819 */ /* 0x001fc800000006ff */
[--C-:B-1----:R-:W-:Y:S02]  /*0060*/  LOP3.LUT R4, R3, 0x3f, R62.reuse, 0xf8, !PT ;  /* 0x0000003f03047812 */ /* 0x102fe400078ef83e */
[----:B------:R-:W-:-:S03]  /*0070*/  SHF.R.U32.HI R0, RZ, 0x3, R62 ;  /* 0x00000003ff007819 */ /* 0x000fc6000001163e */
[----:B------:R-:W-:Y:S01]  /*0080*/  IMAD.WIDE R4, R4, R2, c[0x0][0x160] ;  /* 0x0000580004047625 */ /* 0x000fe200078e0202 */
[----:B------:R-:W-:-:S04]  /*0090*/  SGXT.U32 R0, R0, 0x5 ;  /* 0x000000050000781a */ /* 0x000fc80000000000 */
[----:B------:R-:W-:Y:S01]  /*00a0*/  LOP3.LUT R3, R3, R0, RZ, 0xfc, !PT ;  /* 0x0000000003037212 */ /* 0x000fe200078efcff */
[----:B------:R-:W2:Y:S04]  /*00b0*/  LDG.E.EL.64 R4, [R4.64] ;  /* 0x0000002404047981 */ /* 0x000ea8000c2e1b00 */
[----:B------:R-:W-:-:S05]  /*00c0*/  IMAD.WIDE R2, R3, R2, c[0x0][0x160] ;  /* 0x0000580003027625 */ /* 0x000fca00078e0202 */
[----:B------:R-:W3:Y:S04]  /*00d0*/  LDG.E.EL.64 R6, [R2.64] ;  /* 0x0000002402067981 */ /* 0x000ee8000c2e1b00 */
[----:B------:R-:W4:Y:S01]  /*00e0*/  LDG.E.EL.64 R8, [R2.64+0x100] ;  /* 0x0001002402087981 */ /* 0x000f22000c2e1b00 */
[----:B------:R-:W-:Y:S01]  /*00f0*/  LOP3.LUT R62, R62, 0x7, RZ, 0xc0, !PT ;  /* 0x000000073e3e7812 */ /* 0x000fe200078ec0ff */
[----:B------:R-:W-:Y:S01]  /*0100*/  BSSY B7, `(.L_x_2) ;  /* 0x0000072000077945 */ /* 0x000fe20003800000 */
[----:B------:R-:W-:Y:S01]  /*0110*/  MOV R22, c[0x0][0x170] ;  /* 0x00005c0000167a02 */ /* 0x000fe20000000f00 */
[----:B------:R-:W-:Y:S01]  /*0120*/  CS2R R52, SRZ ;  /* 0x0000000000347805 */ /* 0x000fe2000001ff00 */
[----:B------:R-:W-:Y:S01]  /*0130*/  MOV R60, RZ ;  /* 0x000000ff003c7202 */ /* 0x000fe20000000f00 */
[----:B------:R-:W-:Y:S01]  /*0140*/  IMAD.WIDE.U32 R62, R62, 0x20, RZ ;  /* 0x000000203e3e7825 */ /* 0x000fe200078e00ff */
[----:B------:R-:W-:Y:S01]  /*0150*/  MOV R54, 0xffffffc0 ;  /* 0xffffffc000367802 */ /* 0x000fe20000000f00 */
[----:B------:R-:W-:Y:S01]  /*0160*/  CS2R R46, SRZ ;  /* 0x00000000002e7805 */ /* 0x000fe2000001ff00 */
[----:B------:R-:W-:Y:S01]  /*0170*/  CS2R R44, SRZ ;  /* 0x00000000002c7805 */ /* 0x000fe2000001ff00 */
[----:B------:R-:W-:Y:S01]  /*0180*/  CS2R R38, SRZ ;  /* 0x0000000000267805 */ /* 0x000fe2000001ff00 */
[----:B------:R-:W-:Y:S01]  /*0190*/  CS2R R36, SRZ ;  /* 0x0000000000247805 */ /* 0x000fe2000001ff00 */
[----:B------:R-:W-:Y:S01]  /*01a0*/  CS2R R26, SRZ ;  /* 0x00000000001a7805 */ /* 0x000fe2000001ff00 */
[----:B------:R-:W-:Y:S01]  /*01b0*/  CS2R R24, SRZ ;  /* 0x0000000000187805 */ /* 0x000fe2000001ff00 */
[----:B------:R-:W-:-:S02]  /*01c0*/  MOV R19, RZ ;  /* 0x000000ff00137202 */ /* 0x000fc40000000f00 */
[----:B--2---:R-:W-:Y:S02]  /*01d0*/  IADD3 R17, P1, R4, 0x46600, RZ ;  /* 0x0004660004117810 */ /* 0x004fe40007f3e0ff */
[----:B------:R-:W-:Y:S02]  /*01e0*/  ISETP.GE.AND P0, PT, R5, RZ, PT ;  /* 0x000000ff0500720c */ /* 0x000fe40003f06270 */
[-C--:B------:R-:W-:Y:S02]  /*01f0*/  IADD3.X R11, RZ, R5.reuse, RZ, P1, !PT ;  /* 0x00000005ff0b7210 */ /* 0x080fe40000ffe4ff */
[----:B------:R-:W-:Y:S02]  /*0200*/  SEL R17, R17, R4, !P0 ;  /* 0x0000000411117207 */ /* 0x000fe40004000000 */
[----:B------:R-:W-:Y:S02]  /*0210*/  SEL R16, R11, R5, !P0 ;  /* 0x000000050b107207 */ /* 0x000fe40004000000 */
[----:B---3--:R-:W-:-:S02]  /*0220*/  IADD3 R11, P2, R6, 0x46600, RZ ;  /* 0x00046600060b7810 */ /* 0x008fc40007f5e0ff */
[----:B------:R-:W-:Y:S02]  /*0230*/  ISETP.GE.AND P0, PT, R7, RZ, PT ;  /* 0x000000ff0700720c */ /* 0x000fe40003f06270 */
[----:B----4-:R-:W-:Y:S02]  /*0240*/  IADD3 R5, P3, R8, 0x46600, RZ ;  /* 0x0004660008057810 */ /* 0x010fe40007f7e0ff */
[----:B------:R-:W-:Y:S02]  /*0250*/  ISETP.GE.AND P1, PT, R9, RZ, PT ;  /* 0x000000ff0900720c */ /* 0x000fe40003f26270 */
[----:B------:R-:W-:Y:S02]  /*0260*/  SEL R2, R11, R6, !P0 ;  /* 0x000000060b027207 */ /* 0x000fe40004000000 */
[----:B------:R-:W-:Y:S02]  /*0270*/  IADD3.X R13, RZ, R7, RZ, P2, !PT ;  /* 0x00000007ff0d7210 */ /* 0x000fe400017fe4ff */
[----:B------:R-:W-:Y:S01]  /*0280*/  IADD3.X R11, RZ, R9, RZ, P3, !PT ;  /* 0x00000009ff0b7210 */ /* 0x000fe20001ffe4ff */
[----:B------:R-:W-:Y:S01]  /*0290*/  IMAD.WIDE.U32 R2, R2, 0x2400, RZ ;  /* 0x0000240002027825 */ /* 0x000fe200078e00ff */
[----:B------:R-:W-:-:S02]  /*02a0*/  SEL R4, R5, R8, !P1 ;  /* 0x0000000805047207 */ /* 0x000fc40004800000 */
[----:B------:R-:W-:Y:S02]  /*02b0*/  SEL R6, R13, R7, !P0 ;  /* 0x000000070d067207 */ /* 0x000fe40004000000 */
[----:B------:R-:W-:Y:S01]  /*02c0*/  SEL R8, R11, R9, !P1 ;  /* 0x000000090b087207 */ /* 0x000fe20004800000 */
[----:B------:R-:W-:Y:S01]  /*02d0*/  IMAD.WIDE.U32 R4, R4, 0x2400, RZ ;  /* 0x0000240004047825 */ /* 0x000fe200078e00ff */
[CC--:B------:R-:W-:Y:S02]  /*02e0*/  LOP3.LUT R68, R2.reuse, R62.reuse, RZ, 0xfc, !PT ;  /* 0x0000003e02447212 */ /* 0x0c0fe400078efcff */
[----:B------:R-:W-:Y:S01]  /*02f0*/  IADD3 R28, P0, R2, c[0x0][0x168], RZ ;  /* 0x00005a00021c7a10 */ /* 0x000fe20007f1e0ff */
[----:B------:R-:W-:Y:S01]  /*0300*/  IMAD R7, R6, 0x2400, RZ ;  /* 0x0000240006077824 */ /* 0x000fe200078e02ff */
[----:B------:R-:W-:Y:S01]  /*0310*/  LOP3.LUT R70, R4, R62, RZ, 0xfc, !PT ;  /* 0x0000003e04467212 */ /* 0x000fe200078efcff */
[----:B------:R-:W-:Y:S01]  /*0320*/  IMAD R9, R8, 0x2400, RZ ;  /* 0x0000240008097824 */ /* 0x000fe200078e02ff */
[----:B------:R-:W-:-:S02]  /*0330*/  IADD3 R30, P1, R4, c[0x0][0x168], RZ ;  /* 0x00005a00041e7a10 */ /* 0x000fc40007f3e0ff */
[----:B------:R-:W-:Y:S02]  /*0340*/  IADD3 R3, R3, R7, RZ ;  /* 0x0000000703037210 */ /* 0x000fe40007ffe0ff */
[----:B------:R-:W-:Y:S02]  /*0350*/  IADD3 R5, R5, R9, RZ ;  /* 0x0000000905057210 */ /* 0x000fe40007ffe0ff */
[----:B------:R-:W-:Y:S02]  /*0360*/  IADD3 R68, P3, R68, c[0x0][0x168], RZ ;  /* 0x00005a0044447a10 */ /* 0x000fe40007f7e0ff */
[----:B------:R-:W-:Y:S02]  /*0370*/  IADD3 R70, P2, R70, c[0x0][0x168], RZ ;  /* 0x00005a0046467a10 */ /* 0x000fe40007f5e0ff */
[-C--:B------:R-:W-:Y:S02]  /*0380*/  LOP3.LUT R69, R3, R63.reuse, RZ, 0xfc, !PT ;  /* 0x0000003f03457212 */ /* 0x080fe400078efcff */
[----:B------:R-:W-:-:S02]  /*0390*/  LOP3.LUT R71, R5, R63, RZ, 0xfc, !PT ;  /* 0x0000003f05477212 */ /* 0x000fc400078efcff */
[----:B------:R-:W-:Y:S02]  /*03a0*/  MOV R2, c[0x0][0x174] ;  /* 0x00005d0000027a02 */ /* 0x000fe40000000f00 */
[----:B------:R-:W-:Y:S02]  /*03b0*/  IADD3.X R23, R3, c[0x0][0x16c], RZ, P0, !PT ;  /* 0x00005b0003177a10 */ /* 0x000fe400007fe4ff */
[----:B------:R-:W-:Y:S02]  /*03c0*/  IADD3.X R29, R5, c[0x0][0x16c], RZ, P1, !PT ;  /* 0x00005b00051d7a10 */ /* 0x000fe40000ffe4ff */
[----:B------:R-:W-:Y:S02]  /*03d0*/  IADD3.X R69, R69, c[0x0][0x16c], RZ, P3, !PT ;  /* 0x00005b0045457a10 */ /* 0x000fe40001ffe4ff */
[----:B------:R-:W-:-:S02]  /*03e0*/  IADD3.X R71, R71, c[0x0][0x16c], RZ, P2, !PT ;  /* 0x00005b0047477a10 */ /* 0x000fc400017fe4ff */
.L_x_4:
[----:B------:R-:W-:Y:S01]  /*03f0*/  ISETP.GE.U32.AND P0, PT, R17, 0x46600, PT ;  /* 0x000466001100780c */ /* 0x000fe20003f06070 */
[----:B------:R-:W-:Y:S03]  /*0400*/  BSSY B6, `(.L_x_3) ;  /* 0x0000016000067945 */ /* 0x000fe60003800000 */
[----:B------:R-:W-:-:S04]  /*0410*/  ISETP.GE.U32.AND.EX P1, PT, R16, RZ, PT, P0 ;  /* 0x000000ff1000720c */ /* 0x000fc80003f26100 */
[----:B------:R-:W-:-:S09]  /*0420*/  P2R R31, PR, RZ, 0x2 ;  /* 0x00000002ff1f7803 */ /* 0x000fd20000000000 */
[----:B------:R-:W-:Y:S05]  /*0430*/  @!P1 BRA `(.L_x_0) ;  /* 0x0000012000009947 */ /* 0x000fea0003800000 */
[----:B------:R-:W-:Y:S01]  /*0440*/  UMOV UR8, 32@lo(assertMessage_0) ;  /* 0x0000000000087882 */ /* 0x000fe20000000000 */
[----:B------:R-:W-:Y:S01]  /*0450*/  MOV R8, 0x373 ;  /* 0x0000037300087802 */ /* 0x000fe20000000f00 */
[----:B------:R-:W-:Y:S01]  /*0460*/  UMOV UR9, 32@hi(assertMessage_0) ;  /* 0x0000000000097882 */ /* 0x000fe20000000000 */
[----:B------:R-:W-:Y:S01]  /*0470*/  MOV R12, 0x1 ;  /* 0x00000001000c7802 */ /* 0x000fe20000000f00 */
[----:B------:R-:W-:Y:S01]  /*0480*/  UMOV UR6, 32@lo(assertFile_0) ;  /* 0x0000000000067882 */ /* 0x000fe20000000000 */
[----:B------:R-:W-:Y:S01]  /*0490*/  MOV R13, RZ ;  /* 0x000000ff000d7202 */ /* 0x000fe20000000f00 */
[----:B------:R-:W-:Y:S01]  /*04a0*/  UMOV UR7, 32@hi(assertFile_0) ;  /* 0x0000000000077882 */ /* 0x000fe20000000000 */
[----:B------:R-:W-:Y:S01]  /*04b0*/  MOV R4, UR8 ;  /* 0x0000000800047c02 */ /* 0x000fe20008000f00 */
[----:B------:R-:W-:Y:S01]  /*04c0*/  UMOV UR4, 32@lo(assertFunc_0) ;  /* 0x0000000000047882 */ /* 0x000fe20000000000 */
[----:B------:R-:W-:Y:S01]  /*04d0*/  MOV R5, UR9 ;  /* 0x0000000900057c02 */ /* 0x000fe20008000f00 */
[----:B------:R-:W-:Y:S01]  /*04e0*/  UMOV UR5, 32@hi(assertFunc_0) ;  /* 0x0000000000057882 */ /* 0x000fe20000000000 */
[----:B------:R-:W-:-:S02]  /*04f0*/  MOV R6, UR6 ;  /* 0x0000000600067c02 */ /* 0x000fc40008000f00 */
[----:B------:R-:W-:Y:S02]  /*0500*/  MOV R7, UR7 ;  /* 0x0000000700077c02 */ /* 0x000fe40008000f00 */
[----:B------:R-:W-:Y:S02]  /*0510*/  MOV R10, UR4 ;  /* 0x00000004000a7c02 */ /* 0x000fe40008000f00 */
[----:B------:R-:W-:Y:S02]  /*0520*/  MOV R11, UR5 ;  /* 0x00000005000b7c02 */ /* 0x000fe40008000f00 */
[----:B------:R-:W-:Y:S02]  /*0530*/  MOV R20, 32@lo((triton__0d1d2d3d4de5de + .L_x_0@srel)) ;  /* 0x0000000000147802 */ /* 0x000fe40000000f00 */
[----:B------:R-:W-:-:S04]  /*0540*/  MOV R21, 32@hi((triton__0d1d2d3d4de5de + .L_x_0@srel)) ;  /* 0x0000000000157802 */ /* 0x000fc80000000f00 */
[----:B------:R-:W-:Y:S05]  /*0550*/  CALL.ABS.NOINC `(__assertfail) ;  /* 0x0000000000007943 */ /* 0x000fea0003c00000 */
.L_x_0:
[----:B------:R-:W-:Y:S05]  /*0560*/  BSYNC B6 ;  /* 0x0000000000067941 */ /* 0x000fea0003800000 */
.L_x_3:
[----:B------:R0:W2:Y:S04]  /*0570*/  LDG.E.EL.128 R4, [R68.64] ;  /* 0x0000002444047981 */ /* 0x0000a8000c2e1d00 */
[----:B------:R0:W3:Y:S04]  /*0580*/  LDG.E.EL.128 R8, [R68.64+0x10] ;  /* 0x0000102444087981 */ /* 0x0000e8000c2e1d00 */
[----:B------:R1:W4:Y:S04]  /*0590*/  LDG.E.EL.128 R12, [R70.64] ;  /* 0x00000024460c7981 */ /* 0x000328000c2e1d00 */
[----:B------:R1:W5:Y:S01]  /*05a0*/  LDG.E.EL.128 R32, [R70.64+0x10] ;  /* 0x0000102446207981 */ /* 0x000362000c2e1d00 */
[----:B------:R-:W-:-:S02]  /*05b0*/  IADD3 R54, R54, 0x40, RZ ;  /* 0x0000004036367810 */ /* 0x000fc40007ffe0ff */
[----:B-1----:R-:W-:-:S04]  /*05c0*/  IADD3 R70, P0, R70, 0x100, RZ ;  /* 0x0000010046467810 */ /* 0x002fc80007f1e0ff */
[----:B------:R-:W-:Y:S02]  /*05d0*/  IADD3.X R71, RZ, R71, RZ, P0, !PT ;  /* 0x00000047ff477210 */ /* 0x000fe400007fe4ff */
[----:B0-----:R-:W-:-:S04]  /*05e0*/  IADD3 R68, P0, R68, 0x100, RZ ;  /* 0x0000010044447810 */ /* 0x001fc80007f1e0ff */
[----:B------:R-:W-:Y:S02]  /*05f0*/  IADD3.X R69, RZ, R69, RZ, P0, !PT ;  /* 0x00000045ff457210 */ /* 0x000fe400007fe4ff */
[----:B------:R-:W-:Y:S01]  /*0600*/  ISETP.GE.U32.AND P0, PT, R54, 0x8c0, PT ;  /* 0x000008c03600780c */ /* 0x000fe20003f06070 */
[----:B--2---:R-:W-:Y:S01]  /*0610*/  FMUL R3, R6, 48 ;  /* 0x4240000006037820 */ /* 0x004fe20000400000 */
[----:B------:R-:W-:-:S03]  /*0620*/  FMUL R0, R7, 48 ;  /* 0x4240000007007820 */ /* 0x000fc60000400000 */
[----:B------:R-:W-:Y:S01]  /*0630*/  FFMA R52, R3, R3, R52 ;  /* 0x0000000303347223 */ /* 0x000fe20000000034 */
[----:B------:R-:W-:Y:S01]  /*0640*/  FMUL R3, R4, 48 ;  /* 0x4240000004037820 */ /* 0x000fe20000400000 */
[----:B------:R-:W-:Y:S01]  /*0650*/  FFMA R47, R0, R0, R47 ;  /* 0x00000000002f7223 */ /* 0x000fe2000000002f */
[----:B------:R-:W-:Y:S02]  /*0660*/  FMUL R0, R5, 48 ;  /* 0x4240000005007820 */ /* 0x000fe40000400000 */
[----:B------:R-:W-:Y:S01]  /*0670*/  FFMA R60, R3, R3, R60 ;  /* 0x00000003033c7223 */ /* 0x000fe2000000003c */
[----:B---3--:R-:W-:Y:S01]  /*0680*/  FMUL R3, R8, 48 ;  /* 0x4240000008037820 */ /* 0x008fe20000400000 */
[----:B------:R-:W-:Y:S01]  /*0690*/  FFMA R53, R0, R0, R53 ;  /* 0x0000000000357223 */ /* 0x000fe20000000035 */
[----:B------:R-:W-:Y:S02]  /*06a0*/  FMUL R0, R9, 48 ;  /* 0x4240000009007820 */ /* 0x000fe40000400000 */
[----:B------:R-:W-:Y:S01]  /*06b0*/  FFMA R46, R3, R3, R46 ;  /* 0x00000003032e7223 */ /* 0x000fe2000000002e */
[----:B------:R-:W-:Y:S01]  /*06c0*/  FMUL R3, R10, 48 ;  /* 0x424000000a037820 */ /* 0x000fe20000400000 */
[----:B------:R-:W-:Y:S01]  /*06d0*/  FFMA R45, R0, R0, R45 ;  /* 0x00000000002d7223 */ /* 0x000fe2000000002d */
[----:B------:R-:W-:-:S02]  /*06e0*/  FMUL R0, R11, 48 ;  /* 0x424000000b007820 */ /* 0x000fc40000400000 */
[----:B------:R-:W-:Y:S01]  /*06f0*/  FFMA R44, R3, R3, R44 ;  /* 0x00000003032c7223 */ /* 0x000fe2000000002c */
[----:B----4-:R-:W-:Y:S01]  /*0700*/  FMUL R3, R12, 48 ;  /* 0x424000000c037820 */ /* 0x010fe20000400000 */
[----:B------:R-:W-:Y:S01]  /*0710*/  FFMA R39, R0, R0, R39 ;  /* 0x0000000000277223 */ /* 0x000fe20000000027 */
[----:B------:R-:W-:Y:S01]  /*0720*/  FMUL R4, R13, 48 ;  /* 0x424000000d047820 */ /* 0x000fe20000400000 */
[----:B------:R-:W-:Y:S01]  /*0730*/  FMUL R0, R15, 48 ;  /* 0x424000000f007820 */ /* 0x000fe20000400000 */
[----:B------:R-:W-:Y:S01]  /*0740*/  FFMA R38, R3, R3, R38 ;  /* 0x0000000303267223 */ /* 0x000fe20000000026 */
[----:B------:R-:W-:Y:S01]  /*0750*/  FMUL R3, R14, 48 ;  /* 0x424000000e037820 */ /* 0x000fe20000400000 */
[----:B------:R-:W-:Y:S01]  /*0760*/  FFMA R37, R4, R4, R37 ;  /* 0x0000000404257223 */ /* 0x000fe20000000025 */
[----:B------:R-:W-:Y:S01]  /*0770*/  FFMA R27, R0, R0, R27 ;  /* 0x00000000001b7223 */ /* 0x000fe2000000001b */
[----:B-----5:R-:W-:Y:S01]  /*0780*/  FMUL R5, R32, 48 ;  /* 0x4240000020057820 */ /* 0x020fe20000400000 */
[----:B------:R-:W-:Y:S01]  /*0790*/  FFMA R36, R3, R3, R36 ;  /* 0x0000000303247223 */ /* 0x000fe20000000024 */
[----:B------:R-:W-:Y:S01]  /*07a0*/  FMUL R4, R33, 48 ;  /* 0x4240000021047820 */ /* 0x000fe20000400000 */
[----:B------:R-:W-:Y:S01]  /*07b0*/  FMUL R3, R34, 48 ;  /* 0x4240000022037820 */ /* 0x000fe20000400000 */
[----:B------:R-:W-:Y:S01]  /*07c0*/  FMUL R0, R35, 48 ;  /* 0x4240000023007820 */ /* 0x000fe20000400000 */
[----:B------:R-:W-:Y:S01]  /*07d0*/  FFMA R26, R5, R5, R26 ;  /* 0x00000005051a7223 */ /* 0x000fe2000000001a */
[----:B------:R-:W-:Y:S01]  /*07e0*/  FFMA R25, R4, R4, R25 ;  /* 0x0000000404197223 */ /* 0x000fe20000000019 */
[----:B------:R-:W-:Y:S01]  /*07f0*/  FFMA R24, R3, R3, R24 ;  /* 0x0000000303187223 */ /* 0x000fe20000000018 */
[----:B------:R-:W-:Y:S01]  /*0800*/  FFMA R19, R0, R0, R19 ;  /* 0x0000000000137223 */ /* 0x000fe20000000013 */
[----:B------:R-:W-:Y:S05]  /*0810*/  @!P0 BRA `(.L_x_4) ;  /* 0xfffffbd000008947 */ /* 0x000fea000383ffff */
[----:B------:R-:W-:Y:S05]  /*0820*/  BSYNC B7 ;  /* 0x0000000000077941 */ /* 0x000fea0003800000 */
.L_x_2:
[----:B------:R-:W-:Y:S01]  /*0830*/  FADD R53, R60, R53 ;  /* 0x000000353c357221 */ /* 0x000fe20000000000 */
[----:B------:R-:W-:-:S03]  /*0840*/  FADD R37, R38, R37 ;  /* 0x0000002526257221 */ /* 0x000fc60000000000 */
        /* <DEDUP_REMOVED lines=11> */
[----:B------:R-:W-:Y:S01]  /*0900*/  FADD R19, R19, R24 ;  /* 0x0000001813137221 */ /* 0x000fe20000000000 */
[----:B------:R-:W-:Y:S05]  /*0910*/  BRA.DIV ~URZ, `(.L_x_5) ;  /* 0x000008d27f007947 */ /* 0x000fea000b800000 */
[----:B------:R-:W0:Y:S04]  /*0920*/  SHFL.BFLY PT, R0, R39, 0x4, 0x1f ;  /* 0x0c801f0027007f89 */ /* 0x000e2800000e0000 */
[----:B------:R-:W1:Y:S01]  /*0930*/  SHFL.BFLY PT, R4, R19, 0x4, 0x1f ;  /* 0x0c801f0013047f89 */ /* 0x000e6200000e0000 */
[----:B0-----:R-:W-:Y:S01]  /*0940*/  FADD R0, R39, R0 ;  /* 0x0000000027007221 */ /* 0x001fe20000000000 */
[----:B-1----:R-:W-:-:S04]  /*0950*/  FADD R5, R19, R4 ;  /* 0x0000000413057221 */ /* 0x002fc80000000000 */
[----:B------:R-:W0:Y:S04]  /*0960*/  SHFL.BFLY PT, R3, R0, 0x2, 0x1f ;  /* 0x0c401f0000037f89 */ /* 0x000e2800000e0000 */
[----:B------:R-:W1:Y:S01]  /*0970*/  SHFL.BFLY PT, R6, R5, 0x2, 0x1f ;  /* 0x0c401f0005067f89 */ /* 0x000e6200000e0000 */
[----:B0-----:R-:W-:Y:S01]  /*0980*/  FADD R3, R0, R3 ;  /* 0x0000000300037221 */ /* 0x001fe20000000000 */
[----:B-1----:R-:W-:-:S04]  /*0990*/  FADD R7, R5, R6 ;  /* 0x0000000605077221 */ /* 0x002fc80000000000 */
[----:B------:R-:W0:Y:S04]  /*09a0*/  SHFL.BFLY PT, R4, R3, 0x1, 0x1f ;  /* 0x0c201f0003047f89 */ /* 0x000e2800000e0000 */
[----:B------:R1:W2:Y:S01]  /*09b0*/  SHFL.BFLY PT, R8, R7, 0x1, 0x1f ;  /* 0x0c201f0007087f89 */ /* 0x0002a200000e0000 */
[----:B0-----:R-:W-:-:S03]  /*09c0*/  FADD R6, R3, R4 ;  /* 0x0000000403067221 */ /* 0x001fc60000000000 */
.L_x_8:
[----:B01----:R-:W0:Y:S01]  /*09d0*/  S2R R0, SR_TID.X ;  /* 0x0000000000007919 */ /* 0x003e220000002100 */
[----:B------:R-:W-:Y:S01]  /*09e0*/  MOV R3, 0x39e38e39 ;  /* 0x39e38e3900037802 */ /* 0x000fe20000000f00 */
[----:B--2---:R-:W-:Y:S01]  /*09f0*/  FADD R8, R8, R7 ;  /* 0x0000000708087221 */ /* 0x004fe20000000000 */
[----:B------:R-:W-:-:S03]  /*0a00*/  MOV R38, 0xffffffc0 ;  /* 0xffffffc000267802 */ /* 0x000fc60000000f00 */
[-C--:B------:R-:W-:Y:S01]  /*0a10*/  FFMA R6, R6, R3.reuse, 9.9999997473787516356e-06 ;  /* 0x3727c5ac06067423 */ /* 0x080fe20000000003 */
[----:B------:R-:W-:-:S03]  /*0a20*/  FFMA R8, R8, R3, 9.9999997473787516356e-06 ;  /* 0x3727c5ac08087423 */ /* 0x000fc60000000003 */
[----:B------:R1:W2:Y:S08]  /*0a30*/  MUFU.RSQ R37, R6 ;  /* 0x0000000600257308 */ /* 0x0002b00000001400 */
[----:B------:R1:W3:Y:S01]  /*0a40*/  MUFU.RSQ R36, R8 ;  /* 0x0000000800247308 */ /* 0x0002e20000001400 */
[----:B0-----:R-:W-:Y:S02]  /*0a50*/  SHF.R.U32.HI R39, RZ, 0x3, R0 ;  /* 0x00000003ff277819 */ /* 0x001fe40000011600 */
[----:B------:R-:W-:-:S02]  /*0a60*/  SHF.L.U32 R0, R0, 0x3, RZ ;  /* 0x0000000300007819 */ /* 0x000fc400000006ff */
[----:B------:R-:W-:Y:S02]  /*0a70*/  SGXT.U32 R39, R39, 0x5 ;  /* 0x000000052727781a */ /* 0x000fe40000000000 */
[----:B------:R-:W-:Y:S02]  /*0a80*/  LOP3.LUT R0, R0, 0x38, RZ, 0xc0, !PT ;  /* 0x0000003800007812 */ /* 0x000fe400078ec0ff */
[----:B------:R-:W-:-:S05]  /*0a90*/  LEA R39, R18, R39, 0x6 ;  /* 0x0000002712277211 */ /* 0x000fca00078e30ff */
[----:B-123--:R-:W-:-:S02]  /*0aa0*/  IMAD R39, R39, 0x900, R0 ;  /* 0x0000090027277824 */ /* 0x00efc400078e0200 */
.L_x_7:
[----:B0-----:R-:W-:Y:S02]  /*0ab0*/  IADD3 R4, P0, R62, R22, RZ ;  /* 0x000000163e047210 */ /* 0x001fe40007f1e0ff */
[----:B------:R-:W-:Y:S02]  /*0ac0*/  ISETP.NE.AND P1, PT, R31, RZ, PT ;  /* 0x000000ff1f00720c */ /* 0x000fe40003f25270 */
[----:B------:R-:W-:-:S05]  /*0ad0*/  IADD3.X R5, R63, R2, RZ, P0, !PT ;  /* 0x000000023f057210 */ /* 0x000fca00007fe4ff */
[----:B------:R0:W5:Y:S04]  /*0ae0*/  LDG.E.EL.128 R24, [R4.64] ;  /* 0x0000002404187981 */ /* 0x000168000c2e1d00 */
[----:B------:R0:W5:Y:S01]  /*0af0*/  LDG.E.EL.128 R16, [R4.64+0x10] ;  /* 0x0000102404107981 */ /* 0x000162000c2e1d00 */
[----:B------:R-:W-:Y:S01]  /*0b00*/  BSSY B6, `(.L_x_6) ;  /* 0x0000014000067945 */ /* 0x000fe20003800000 */
[----:B------:R-:W-:Y:S05]  /*0b10*/  @!P1 BRA `(.L_x_1) ;  /* 0x0000012000009947 */ /* 0x000fea0003800000 */
[----:B------:R-:W-:Y:S01]  /*0b20*/  UMOV UR8, 32@lo(assertMessage_1) ;  /* 0x0000000000087882 */ /* 0x000fe20000000000 */
[----:B------:R-:W-:Y:S01]  /*0b30*/  MOV R8, 0x373 ;  /* 0x0000037300087802 */ /* 0x000fe20000000f00 */
[----:B------:R-:W-:Y:S01]  /*0b40*/  UMOV UR9, 32@hi(assertMessage_1) ;  /* 0x0000000000097882 */ /* 0x000fe20000000000 */
[----:B------:R-:W-:Y:S01]  /*0b50*/  MOV R12, 0x1 ;  /* 0x00000001000c7802 */ /* 0x000fe20000000f00 */
[----:B------:R-:W-:Y:S01]  /*0b60*/  UMOV UR6, 32@lo(assertFile_1) ;  /* 0x0000000000067882 */ /* 0x000fe20000000000 */
[----:B------:R-:W-:Y:S01]  /*0b70*/  MOV R13, RZ ;  /* 0x000000ff000d7202 */ /* 0x000fe20000000f00 */
[----:B------:R-:W-:Y:S01]  /*0b80*/  UMOV UR7, 32@hi(assertFile_1) ;  /* 0x0000000000077882 */ /* 0x000fe20000000000 */
[----:B0-----:R-:W-:Y:S01]  /*0b90*/  MOV R4, UR8 ;  /* 0x0000000800047c02 */ /* 0x001fe20008000f00 */
[----:B------:R-:W-:Y:S01]  /*0ba0*/  UMOV UR4, 32@lo(assertFunc_1) ;  /* 0x0000000000047882 */ /* 0x000fe20000000000 */
[----:B------:R-:W-:Y:S01]  /*0bb0*/  MOV R5, UR9 ;  /* 0x0000000900057c02 */ /* 0x000fe20008000f00 */
[----:B------:R-:W-:Y:S01]  /*0bc0*/  UMOV UR5, 32@hi(assertFunc_1) ;  /* 0x0000000000057882 */ /* 0x000fe20000000000 */
[----:B------:R-:W-:-:S02]  /*0bd0*/  MOV R6, UR6 ;  /* 0x0000000600067c02 */ /* 0x000fc40008000f00 */
[----:B------:R-:W-:Y:S02]  /*0be0*/  MOV R7, UR7 ;  /* 0x0000000700077c02 */ /* 0x000fe40008000f00 */
[----:B------:R-:W-:Y:S02]  /*0bf0*/  MOV R10, UR4 ;  /* 0x00000004000a7c02 */ /* 0x000fe40008000f00 */
[----:B------:R-:W-:Y:S02]  /*0c00*/  MOV R11, UR5 ;  /* 0x00000005000b7c02 */ /* 0x000fe40008000f00 */
[----:B------:R-:W-:Y:S02]  /*0c10*/  MOV R20, 32@lo((triton__0d1d2d3d4de5de + .L_x_1@srel)) ;  /* 0x0000000000147802 */ /* 0x000fe40000000f00 */
[----:B------:R-:W-:-:S04]  /*0c20*/  MOV R21, 32@hi((triton__0d1d2d3d4de5de + .L_x_1@srel)) ;  /* 0x0000000000157802 */ /* 0x000fc80000000f00 */
[----:B-----5:R-:W-:Y:S05]  /*0c30*/  CALL.ABS.NOINC `(__assertfail) ;  /* 0x0000000000007943 */ /* 0x020fea0003c00000 */
.L_x_1:
[----:B------:R-:W-:Y:S05]  /*0c40*/  BSYNC B6 ;  /* 0x0000000000067941 */ /* 0x000fea0003800000 */
.L_x_6:
[C---:B------:R-:W-:Y:S02]  /*0c50*/  IADD3 R20, P0, R62.reuse, R28, RZ ;  /* 0x0000001c3e147210 */ /* 0x040fe40007f1e0ff */
[----:B------:R-:W-:-:S02]  /*0c60*/  IADD3 R40, P1, R62, R30, RZ ;  /* 0x0000001e3e287210 */ /* 0x000fc40007f3e0ff */
[C---:B------:R-:W-:Y:S02]  /*0c70*/  IADD3.X R21, R63.reuse, R23, RZ, P0, !PT ;  /* 0x000000173f157210 */ /* 0x040fe400007fe4ff */
[----:B------:R-:W-:-:S03]  /*0c80*/  IADD3.X R41, R63, R29, RZ, P1, !PT ;  /* 0x0000001d3f297210 */ /* 0x000fc60000ffe4ff */
[----:B------:R-:W2:Y:S04]  /*0c90*/  LDG.E.EF.128 R32, [R20.64] ;  /* 0x0000002414207981 */ /* 0x000ea8000c0e1d00 */
[----:B------:R-:W3:Y:S04]  /*0ca0*/  LDG.E.EF.128 R12, [R40.64] ;  /* 0x00000024280c7981 */ /* 0x000ee8000c0e1d00 */
[----:B------:R-:W4:Y:S04]  /*0cb0*/  LDG.E.EF.128 R8, [R20.64+0x10] ;  /* 0x0000102414087981 */ /* 0x000f28000c0e1d00 */
[----:B0-----:R-:W4:Y:S01]  /*0cc0*/  LDG.E.EF.128 R4, [R40.64+0x10] ;  /* 0x0000102428047981 */ /* 0x001f22000c0e1d00 */
[----:B-----5:R-:W-:Y:S01]  /*0cd0*/  FADD R25, R25, 1 ;  /* 0x3f80000019197421 */ /* 0x020fe20000000000 */
[----:B------:R-:W-:Y:S01]  /*0ce0*/  FADD R24, R24, 1 ;  /* 0x3f80000018187421 */ /* 0x000fe20000000000 */
[----:B------:R-:W-:Y:S01]  /*0cf0*/  FADD R17, R17, 1 ;  /* 0x3f80000011117421 */ /* 0x000fe20000000000 */
[----:B------:R-:W-:Y:S01]  /*0d00*/  FADD R42, R16, 1 ;  /* 0x3f800000102a7421 */ /* 0x000fe20000000000 */
[----:B------:R-:W-:Y:S01]  /*0d10*/  FADD R19, R19, 1 ;  /* 0x3f80000013137421 */ /* 0x000fe20000000000 */
[----:B------:R-:W-:Y:S01]  /*0d20*/  FADD R26, R26, 1 ;  /* 0x3f8000001a1a7421 */ /* 0x000fe20000000000 */
[----:B------:R-:W-:Y:S01]  /*0d30*/  FADD R27, R27, 1 ;  /* 0x3f8000001b1b7421 */ /* 0x000fe20000000000 */
[----:B------:R-:W-:Y:S01]  /*0d40*/  FADD R18, R18, 1 ;  /* 0x3f80000012127421 */ /* 0x000fe20000000000 */
[----:B------:R-:W-:-:S02]  /*0d50*/  IADD3 R30, P1, R30, 0x100, RZ ;  /* 0x000001001e1e7810 */ /* 0x000fc40007f3e0ff */
[----:B------:R-:W-:Y:S02]  /*0d60*/  IADD3 R28, P2, R28, 0x100, RZ ;  /* 0x000001001c1c7810 */ /* 0x000fe40007f5e0ff */
[----:B------:R-:W-:Y:S02]  /*0d70*/  IADD3 R22, P3, R22, 0x100, RZ ;  /* 0x0000010016167810 */ /* 0x000fe40007f7e0ff */
[----:B------:R-:W-:Y:S02]  /*0d80*/  IADD3.X R29, RZ, R29, RZ, P1, !PT ;  /* 0x0000001dff1d7210 */ /* 0x000fe40000ffe4ff */
[----:B------:R-:W-:Y:S02]  /*0d90*/  IADD3.X R23, RZ, R23, RZ, P2, !PT ;  /* 0x00000017ff177210 */ /* 0x000fe400017fe4ff */
[----:B------:R-:W-:Y:S01]  /*0da0*/  IADD3.X R2, RZ, R2, RZ, P3, !PT ;  /* 0x00000002ff027210 */ /* 0x000fe20001ffe4ff */
[----:B--2---:R-:W-:Y:S01]  /*0db0*/  FMUL R0, R33, 48 ;  /* 0x4240000021007820 */ /* 0x004fe20000400000 */
[----:B------:R-:W-:Y:S01]  /*0dc0*/  FMUL R32, R32, 48 ;  /* 0x4240000020207820 */ /* 0x000fe20000400000 */
[----:B------:R-:W-:Y:S01]  /*0dd0*/  FMUL R34, R34, 48 ;  /* 0x4240000022227820 */ /* 0x000fe20000400000 */
[----:B------:R-:W-:Y:S01]  /*0de0*/  FMUL R16, R35, 48 ;  /* 0x4240000023107820 */ /* 0x000fe20000400000 */
[C---:B------:R-:W-:Y:S01]  /*0df0*/  FMUL R0, R37.reuse, R0 ;  /* 0x0000000025007220 */ /* 0x040fe20000400000 */
[----:B---3--:R-:W-:Y:S01]  /*0e00*/  FMUL R3, R12, 48 ;  /* 0x424000000c037820 */ /* 0x008fe20000400000 */
[----:B------:R-:W-:Y:S01]  /*0e10*/  FMUL R32, R37, R32 ;  /* 0x0000002025207220 */ /* 0x000fe20000400000 */
[----:B------:R-:W-:Y:S01]  /*0e20*/  FMUL R13, R13, 48 ;  /* 0x424000000d0d7820 */ /* 0x000fe20000400000 */
[----:B------:R-:W-:Y:S01]  /*0e30*/  FMUL R33, R0, R25 ;  /* 0x0000001900217220 */ /* 0x000fe20000400000 */
[----:B------:R-:W-:Y:S01]  /*0e40*/  FMUL R3, R36, R3 ;  /* 0x0000000324037220 */ /* 0x000fe20000400000 */
[----:B----4-:R-:W-:Y:S01]  /*0e50*/  FMUL R0, R9, 48 ;  /* 0x4240000009007820 */ /* 0x010fe20000400000 */
[-C--:B------:R-:W-:Y:S01]  /*0e60*/  FMUL R32, R32, R24.reuse ;  /* 0x0000001820207220 */ /* 0x080fe20000400000 */
[----:B------:R-:W-:Y:S01]  /*0e70*/  FMUL R8, R8, 48 ;  /* 0x4240000008087820 */ /* 0x000fe20000400000 */
[----:B------:R-:W-:Y:S01]  /*0e80*/  FMUL R24, R3, R24 ;  /* 0x0000001803187220 */ /* 0x000fe20000400000 */
[----:B------:R-:W-:Y:S01]  /*0e90*/  FMUL R12, R11, 48 ;  /* 0x424000000b0c7820 */ /* 0x000fe20000400000 */
[----:B------:R-:W-:Y:S01]  /*0ea0*/  FMUL R0, R37, R0 ;  /* 0x0000000025007220 */ /* 0x000fe20000400000 */
[----:B------:R-:W-:Y:S01]  /*0eb0*/  FMUL R3, R4, 48 ;  /* 0x4240000004037820 */ /* 0x000fe20000400000 */
[----:B------:R-:W-:Y:S01]  /*0ec0*/  FMUL R7, R7, 48 ;  /* 0x4240000007077820 */ /* 0x000fe20000400000 */
[----:B------:R-:W-:Y:S01]  /*0ed0*/  FMUL R21, R14, 48 ;  /* 0x424000000e157820 */ /* 0x000fe20000400000 */
[----:B------:R-:W-:Y:S01]  /*0ee0*/  FMUL R15, R15, 48 ;  /* 0x424000000f0f7820 */ /* 0x000fe20000400000 */
[C---:B------:R-:W-:Y:S01]  /*0ef0*/  FMUL R8, R37.reuse, R8 ;  /* 0x0000000825087220 */ /* 0x040fe20000400000 */
[----:B------:R-:W-:Y:S01]  /*0f00*/  FMUL R11, R0, R17 ;  /* 0x00000011000b7220 */ /* 0x000fe20000400000 */
[C---:B------:R-:W-:Y:S01]  /*0f10*/  FMUL R12, R37.reuse, R12 ;  /* 0x0000000c250c7220 */ /* 0x040fe20000400000 */
[C---:B------:R-:W-:Y:S01]  /*0f20*/  FMUL R13, R36.reuse, R13 ;  /* 0x0000000d240d7220 */ /* 0x040fe20000400000 */
[C---:B------:R-:W-:Y:S01]  /*0f30*/  FMUL R3, R36.reuse, R3 ;  /* 0x0000000324037220 */ /* 0x040fe20000400000 */
[----:B------:R-:W-:Y:S01]  /*0f40*/  FMUL R0, R36, R7 ;  /* 0x0000000724007220 */ /* 0x000fe20000400000 */
[C---:B------:R-:W-:Y:S01]  /*0f50*/  FMUL R34, R37.reuse, R34 ;  /* 0x0000002225227220 */ /* 0x040fe20000400000 */
[----:B------:R-:W-:Y:S01]  /*0f60*/  FMUL R16, R37, R16 ;  /* 0x0000001025107220 */ /* 0x000fe20000400000 */
[----:B------:R-:W-:Y:S01]  /*0f70*/  FMUL R10, R10, 48 ;  /* 0x424000000a0a7820 */ /* 0x000fe20000400000 */
[C---:B------:R-:W-:Y:S01]  /*0f80*/  FMUL R21, R36.reuse, R21 ;  /* 0x0000001524157220 */ /* 0x040fe20000400000 */
[----:B------:R-:W-:Y:S01]  /*0f90*/  FMUL R15, R36, R15 ;  /* 0x0000000f240f7220 */ /* 0x000fe20000400000 */
[----:B------:R-:W-:Y:S01]  /*0fa0*/  FMUL R9, R6, 48 ;  /* 0x4240000006097820 */ /* 0x000fe20000400000 */
[-C--:B------:R-:W-:Y:S01]  /*0fb0*/  FMUL R6, R8, R42.reuse ;  /* 0x0000002a08067220 */ /* 0x080fe20000400000 */
[----:B------:R-:W-:Y:S01]  /*0fc0*/  FMUL R12, R12, R19 ;  /* 0x000000130c0c7220 */ /* 0x000fe20000400000 */
[----:B------:R-:W-:Y:S01]  /*0fd0*/  FMUL R25, R13, R25 ;  /* 0x000000190d197220 */ /* 0x000fe20000400000 */
[----:B------:R-:W-:Y:S01]  /*0fe0*/  FMUL R5, R5, 48 ;  /* 0x4240000005057820 */ /* 0x000fe20000400000 */
[----:B------:R-:W-:Y:S01]  /*0ff0*/  FMUL R42, R3, R42 ;  /* 0x0000002a032a7220 */ /* 0x000fe20000400000 */
[----:B------:R-:W-:Y:S01]  /*1000*/  FMUL R19, R0, R19 ;  /* 0x0000001300137220 */ /* 0x000fe20000400000 */
[----:B------:R-:W-:Y:S01]  /*1010*/  FMUL R34, R34, R26 ;  /* 0x0000001a22227220 */ /* 0x000fe20000400000 */
[-C--:B------:R-:W-:Y:S01]  /*1020*/  FMUL R13, R16, R27.reuse ;  /* 0x0000001b100d7220 */ /* 0x080fe20000400000 */
[----:B------:R-:W-:Y:S01]  /*1030*/  FMUL R3, R37, R10 ;  /* 0x0000000a25037220 */ /* 0x000fe20000400000 */
[----:B------:R-:W-:Y:S01]  /*1040*/  IADD3 R0, R39, R38, RZ ;  /* 0x0000002627007210 */ /* 0x000fe20007ffe0ff */
[----:B------:R-:W-:Y:S01]  /*1050*/  FMUL R21, R21, R26 ;  /* 0x0000001a15157220 */ /* 0x000fe20000400000 */
[----:B------:R-:W-:Y:S01]  /*1060*/  FMUL R14, R15, R27 ;  /* 0x0000001b0f0e7220 */ /* 0x000fe20000400000 */
[----:B------:R-:W-:Y:S01]  /*1070*/  FMUL R9, R36, R9 ;  /* 0x0000000924097220 */ /* 0x000fe20000400000 */
[----:B------:R-:W-:Y:S01]  /*1080*/  IADD3 R38, R38, 0x40, RZ ;  /* 0x0000004026267810 */ /* 0x000fe20007ffe0ff */
[----:B------:R-:W-:Y:S01]  /*1090*/  FMUL R4, R36, R5 ;  /* 0x0000000524047220 */ /* 0x000fe20000400000 */
[-C--:B------:R-:W-:Y:S01]  /*10a0*/  FMUL R3, R3, R18.reuse ;  /* 0x0000001203037220 */ /* 0x080fe20000400000 */
[----:B------:R-:W-:Y:S01]  /*10b0*/  FMUL R18, R9, R18 ;  /* 0x0000001209127220 */ /* 0x000fe20000400000 */
[----:B------:R-:W-:Y:S01]  /*10c0*/  F2FP.BF16.PACK_AB R5, R13, R34 ;  /* 0x000000220d05723e */ /* 0x000fe200000010ff */
[----:B------:R-:W-:Y:S01]  /*10d0*/  FMUL R17, R4, R17 ;  /* 0x0000001104117220 */ /* 0x000fe20000400000 */
[----:B------:R-:W-:-:S02]  /*10e0*/  ISETP.GE.U32.AND P0, PT, R38, 0x8c0, PT ;  /* 0x000008c02600780c */ /* 0x000fc40003f06070 */
[----:B------:R-:W-:Y:S02]  /*10f0*/  F2FP.BF16.PACK_AB R9, R14, R21 ;  /* 0x000000150e09723e */ /* 0x000fe400000010ff */
[----:B------:R-:W-:Y:S02]  /*1100*/  MOV R15, 0x2 ;  /* 0x00000002000f7802 */ /* 0x000fe40000000f00 */
[C---:B------:R-:W-:Y:S02]  /*1110*/  IADD3 R13, R0.reuse, 0x40, RZ ;  /* 0x00000040000d7810 */ /* 0x040fe40007ffe0ff */
[----:B------:R-:W-:Y:S02]  /*1120*/  IADD3 R14, R0, 0x12040, RZ ;  /* 0x00012040000e7810 */ /* 0x000fe40007ffe0ff */
[----:B------:R-:W-:Y:S01]  /*1130*/  F2FP.BF16.PACK_AB R7, R12, R3 ;  /* 0x000000030c07723e */ /* 0x000fe200000010ff */
[----:B------:R-:W-:Y:S01]  /*1140*/  IMAD.WIDE R12, R13, R15, c[0x0][0x178] ;  /* 0x00005e000d0c7625 */ /* 0x000fe200078e020f */
[----:B------:R-:W-:-:S02]  /*1150*/  F2FP.BF16.PACK_AB R4, R33, R32 ;  /* 0x000000202104723e */ /* 0x000fc400000010ff */
[----:B------:R-:W-:Y:S01]  /*1160*/  F2FP.BF16.PACK_AB R6, R11, R6 ;  /* 0x000000060b06723e */ /* 0x000fe200000010ff */
[----:B------:R-:W-:Y:S01]  /*1170*/  IMAD.WIDE R14, R14, R15, c[0x0][0x178] ;  /* 0x00005e000e0e7625 */ /* 0x000fe200078e020f */
[----:B------:R-:W-:Y:S02]  /*1180*/  F2FP.BF16.PACK_AB R8, R25, R24 ;  /* 0x000000181908723e */ /* 0x000fe400000010ff */
[----:B------:R-:W-:Y:S01]  /*1190*/  F2FP.BF16.PACK_AB R10, R17, R42 ;  /* 0x0000002a110a723e */ /* 0x000fe200000010ff */
[----:B------:R0:W-:Y:S01]  /*11a0*/  STG.E.128 [R12.64], R4 ;  /* 0x000000040c007986 */ /* 0x0001e2000c101d24 */
[----:B------:R-:W-:-:S05]  /*11b0*/  F2FP.BF16.PACK_AB R11, R19, R18 ;  /* 0x00000012130b723e */ /* 0x000fca00000010ff */
[----:B------:R0:W-:Y:S01]  /*11c0*/  STG.E.128 [R14.64], R8 ;  /* 0x000000080e007986 */ /* 0x0001e2000c101d24 */
[----:B------:R-:W-:Y:S05]  /*11d0*/  @P0 EXIT ;  /* 0x000000000000094d */ /* 0x000fea0003800000 */
[----:B------:R-:W-:Y:S05]  /*11e0*/  BRA `(.L_x_7) ;  /* 0xfffff8c000007947 */ /* 0x000fea000383ffff */
.L_x_5:
[----:B------:R-:W-:Y:S02]  /*11f0*/  MOV R7, R39 ;  /* 0x0000002700077202 */ /* 0x000fe40000000f00 */
[----:B------:R-:W-:Y:S02]  /*1200*/  MOV R8, 0x4 ;  /* 0x0000000400087802 */ /* 0x000fe40000000f00 */
[----:B------:R-:W-:Y:S02]  /*1210*/  MOV R0, 0x1f ;  /* 0x0000001f00007802 */ /* 0x000fe40000000f00 */
[----:B------:R-:W-:Y:S02]  /*1220*/  MOV R3, 0xffffffff ;  /* 0xffffffff00037802 */ /* 0x000fe40000000f00 */
[----:B------:R-:W-:-:S02]  /*1230*/  MOV R4, 0x1250 ;  /* 0x0000125000047802 */ /* 0x000fc40000000f00 */
[----:B------:R-:W-:Y:S05]  /*1240*/  CALL.REL.NOINC `($__internal_0_$__cuda_sm70_shflsync_bfly) ;  /* 0x0000016000007944 */ /* 0x000fea0003c00000 */
[----:B01----:R-:W-:Y:S01]  /*1250*/  FADD R7, R39, R8 ;  /* 0x0000000827077221 */ /* 0x003fe20000000000 */
[----:B------:R-:W-:-:S02]  /*1260*/  MOV R8, 0x2 ;  /* 0x0000000200087802 */ /* 0x000fc40000000f00 */
[----:B------:R-:W-:-:S02]  /*1270*/  MOV R4, 0x1290 ;  /* 0x0000129000047802 */ /* 0x000fc40000000f00 */
[----:B------:R-:W-:Y:S05]  /*1280*/  CALL.REL.NOINC `($__internal_0_$__cuda_sm70_shflsync_bfly) ;  /* 0x0000012000007944 */ /* 0x000fea0003c00000 */
[----:B01----:R-:W-:Y:S01]  /*1290*/  FADD R7, R7, R8 ;  /* 0x0000000807077221 */ /* 0x003fe20000000000 */
[----:B------:R-:W-:Y:S02]  /*12a0*/  MOV R8, 0x1 ;  /* 0x0000000100087802 */ /* 0x000fe40000000f00 */
[----:B------:R-:W-:-:S02]  /*12b0*/  MOV R4, 0x12d0 ;  /* 0x000012d000047802 */ /* 0x000fc40000000f00 */
[----:B------:R-:W-:Y:S05]  /*12c0*/  CALL.REL.NOINC `($__internal_0_$__cuda_sm70_shflsync_bfly) ;  /* 0x000000e000007944 */ /* 0x000fea0003c00000 */
[----:B-1----:R-:W-:Y:S01]  /*12d0*/  FADD R6, R7, R8 ;  /* 0x0000000807067221 */ /* 0x002fe20000000000 */
[----:B0-----:R-:W-:Y:S02]  /*12e0*/  MOV R7, R19 ;  /* 0x0000001300077202 */ /* 0x001fe40000000f00 */
[----:B------:R-:W-:Y:S02]  /*12f0*/  MOV R8, 0x4 ;  /* 0x0000000400087802 */ /* 0x000fe40000000f00 */
[----:B------:R-:W-:-:S02]  /*1300*/  MOV R4, 0x1320 ;  /* 0x0000132000047802 */ /* 0x000fc40000000f00 */
[----:B------:R-:W-:Y:S05]  /*1310*/  CALL.REL.NOINC `($__internal_0_$__cuda_sm70_shflsync_bfly) ;  /* 0x0000009000007944 */ /* 0x000fea0003c00000 */
[----:B01----:R-:W-:Y:S01]  /*1320*/  FADD R7, R19, R8 ;  /* 0x0000000813077221 */ /* 0x003fe20000000000 */
[----:B------:R-:W-:Y:S02]  /*1330*/  MOV R8, 0x2 ;  /* 0x0000000200087802 */ /* 0x000fe40000000f00 */
[----:B------:R-:W-:-:S02]  /*1340*/  MOV R4, 0x1360 ;  /* 0x0000136000047802 */ /* 0x000fc40000000f00 */
[----:B------:R-:W-:Y:S05]  /*1350*/  CALL.REL.NOINC `($__internal_0_$__cuda_sm70_shflsync_bfly) ;  /* 0x0000005000007944 */ /* 0x000fea0003c00000 */
[----:B01----:R-:W-:Y:S01]  /*1360*/  FADD R7, R7, R8 ;  /* 0x0000000807077221 */ /* 0x003fe20000000000 */
[----:B------:R-:W-:-:S02]  /*1370*/  MOV R8, 0x1 ;  /* 0x0000000100087802 */ /* 0x000fc40000000f00 */
[----:B------:R-:W-:-:S02]  /*1380*/  MOV R4, 0x13a0 ;  /* 0x000013a000047802 */ /* 0x000fc40000000f00 */
[----:B------:R-:W-:Y:S05]  /*1390*/  CALL.REL.NOINC `($__internal_0_$__cuda_sm70_shflsync_bfly) ;  /* 0x0000001000007944 */ /* 0x000fea0003c00000 */
[----:B------:R-:W-:Y:S05]  /*13a0*/  BRA `(.L_x_8) ;  /* 0xfffff62000007947 */ /* 0x000fea000383ffff */
        .weak           $__internal_0_$__cuda_sm70_shflsync_bfly
        .type           $__internal_0_$__cuda_sm70_shflsync_bfly,@function
        .size           $__internal_0_$__cuda_sm70_shflsync_bfly,(.L_x_10 - $__internal_0_$__cuda_sm70_shflsync_bfly)
$__internal_0_$__cuda_sm70_shflsync_bfly:
[----:B------:R-:W-:Y:S01]  /*13b0*/  MOV R5, 0x0 ;  /* 0x0000000000057802 */ /* 0x000fe20000000f00 */
[----:B------:R-:W-:Y:S04]  /*13c0*/  WARPSYNC R3 ;  /* 0x0000000300007348 */ /* 0x000fe80003800000 */
[----:B------:R0:W1:Y:S01]  /*13d0*/  SHFL.BFLY PT, R8, R7, R8, R0 ;  /* 0x0c00000807087389 */ /* 0x00006200000e0000 */
[----:B------:R-:W-:Y:S05]  /*13e0*/  RET.REL.NODEC R4 `(triton__0d1d2d3d4de5de) ;  /* 0xffffec1004007950 */ /* 0x000fea0003c3ffff */
.L_x_9:
[----:B------:R-:W-:-:S00]  /*13f0*/  BRA `(.L_x_9) ;  /* 0xfffffff000007947 */ /* 0x000fc0000383ffff */
[----:B------:R-:W-:-:S00]  /*1400*/  NOP ;  /* 0x0000000000007918 */ /* 0x000fc00000000000 */
[----:B------:R-:W-:-:S00]  /*1410*/  NOP ;  /* 0x0000000000007918 */ /* 0x000fc00000000000 */
[----:B------:R-:W-:-:S00]  /*1420*/  NOP ;  /* 0x0000000000007918 */ /* 0x000fc00000000000 */
[----:B------:R-:W-:-:S00]  /*1430*/  NOP ;  /* 0x0000000000007918 */ /* 0x000fc00000000000 */
[----:B------:R-:W-:-:S00]  /*1440*/  NOP ;  /* 0x0000000000007918 */ /* 0x000fc00000000000 */
[----:B------:R-:W-:-:S00]  /*1450*/  NOP ;  /* 0x0000000000007918 */ /* 0x000fc00000000000 */
[----:B------:R-:W-:-:S00]  /*1460*/  NOP ;  /* 0x0000000000007918 */ /* 0x000fc00000000000 */
[----:B------:R-:W-:-:S00]  /*1470*/  NOP ;  /* 0x0000000000007918 */ /* 0x000fc00000000000 */
.L_x_10:


//--------------------- .nv.global.init           --------------------------
	.section	.nv.global.init,"aw",@progbits
.nv.global.init:
	.type		_$_str,@object
	.size		_$_str,(assertFunc_1 - _$_str)
_$_str:
        /*0000*/ 	.byte	0x5f, 0x5f, 0x43, 0x55, 0x44, 0x41, 0x5f, 0x46, 0x54, 0x5a, 0x00
	.type		assertFunc_1,@object
	.size		assertFunc_1,(assertFunc_0 - assertFunc_1)
assertFunc_1:
        /*000b*/ 	.byte	0x5f, 0x63, 0x61, 0x6c, 0x6c, 0x5f, 0x77, 0x69, 0x74, 0x68, 0x5f, 0x66, 0x72, 0x61, 0x6d, 0x65
        /*001b*/ 	.byte	0x73, 0x5f, 0x72, 0x65, 0x6d, 0x6f, 0x76, 0x65, 0x64
	.type		assertFunc_0,@object
	.size		assertFunc_0,(assertFile_0 - assertFunc_0)
assertFunc_0:
        /*0024*/ 	.byte	0x5f, 0x63, 0x61, 0x6c, 0x6c, 0x5f, 0x77, 0x69, 0x74, 0x68, 0x5f, 0x66, 0x72, 0x61, 0x6d, 0x65
        /*0034*/ 	.byte	0x73, 0x5f, 0x72, 0x65, 0x6d, 0x6f, 0x76, 0x65, 0x64
	.type		assertFile_0,@object
	.size		assertFile_0,(assertFile_1 - assertFile_0)
assertFile_0:
        /*003d*/ 	.byte	0x3c, 0x66, 0x72, 0x6f, 0x7a, 0x65, 0x6e, 0x20, 0x69, 0x6d, 0x70, 0x6f, 0x72, 0x74, 0x6c, 0x69
        /*004d*/ 	.byte	0x62, 0x2e, 0x5f, 0x62, 0x6f, 0x6f, 0x74, 0x73, 0x74, 0x72, 0x61, 0x70, 0x5f, 0x65, 0x78, 0x74
        /*005d*/ 	.byte	0x65, 0x72, 0x6e, 0x61, 0x6c, 0x3e
	.type		assertFile_1,@object
	.size		assertFile_1,(assertMessage_0 - assertFile_1)
assertFile_1:
        /*0063*/ 	.byte	0x3c, 0x66, 0x72, 0x6f, 0x7a, 0x65, 0x6e, 0x20, 0x69, 0x6d, 0x70, 0x6f, 0x72, 0x74, 0x6c, 0x69
        /*0073*/ 	.byte	0x62, 0x2e, 0x5f, 0x62, 0x6f, 0x6f, 0x74, 0x73, 0x74, 0x72, 0x61, 0x70, 0x5f, 0x65, 0x78, 0x74
        /*0083*/ 	.byte	0x65, 0x72, 0x6e, 0x61, 0x6c, 0x3e
	.type		assertMessage_0,@object
	.size		assertMessage_0,(assertMessage_1 - assertMessage_0)
assertMessage_0:
        /*0089*/ 	.byte	0x69, 0x6e, 0x64, 0x65, 0x78, 0x20, 0x6f, 0x75, 0x74, 0x20, 0x6f, 0x66, 0x20, 0x62, 0x6f, 0x75
        /*0099*/ 	.byte	0x6e, 0x64, 0x73, 0x3a, 0x20, 0x30, 0x20, 0x3c, 0x3d, 0x20, 0x74, 0x6d, 0x70, 0x33, 0x20, 0x3c
        /*00a9*/ 	.byte	0x20, 0x32, 0x38, 0x38, 0x32, 0x35, 0x36
	.type		assertMessage_1,@object
	.size		assertMessage_1,(.L_2 - assertMessage_1)
assertMessage_1:
        /*00b0*/ 	.byte	0x69, 0x6e, 0x64, 0x65, 0x78, 0x20, 0x6f, 0x75, 0x74, 0x20, 0x6f, 0x66, 0x20, 0x62, 0x6f, 0x75
        /*00c0*/ 	.byte	0x6e, 0x64, 0x73, 0x3a, 0x20, 0x30, 0x20, 0x3c, 0x3d, 0x20, 0x74, 0x6d, 0x70, 0x31, 0x33, 0x20
        /*00d0*/ 	.byte	0x3c, 0x20, 0x32, 0x38, 0x38, 0x32, 0x35, 0x36
.L_2:


//--------------------- SYMBOLS --------------------------

	.type		__assertfail,@function
